//
// Generated by NVIDIA NVVM Compiler
//
// Compiler Build ID: CL-36424714
// Cuda compilation tools, release 13.0, V13.0.88
// Based on NVVM 20.0.0
//

.version 9.0
.target sm_100
.address_size 64

	// .globl	_Z6kernelPfS_i
.extern .func  (.param .b32 func_retval0) vprintf
(
	.param .b64 vprintf_param_0,
	.param .b64 vprintf_param_1
)
;
.global .align 1 .b8 $str[4] = {37, 102, 10};

.visible .entry _Z6kernelPfS_i(
	.param .u64 .ptr .align 1 _Z6kernelPfS_i_param_0,
	.param .u64 .ptr .align 1 _Z6kernelPfS_i_param_1,
	.param .u32 _Z6kernelPfS_i_param_2
)
{
	.local .align 8 .b8 	__local_depot0[8];
	.reg .b64 	%SP;
	.reg .b64 	%SPL;
	.reg .b32 	%r<30>;
	.reg .b32 	%f<13>;
	.reg .b64 	%rd<26>;
	.reg .b64 	%fd<4>;

	mov.u64 	%SPL, __local_depot0;
	cvta.local.u64 	%SP, %SPL;
	ld.param.u64 	%rd1, [_Z6kernelPfS_i_param_0];
	ld.param.u64 	%rd2, [_Z6kernelPfS_i_param_1];
	ld.param.u32 	%r1, [_Z6kernelPfS_i_param_2];
	cvta.to.global.u64 	%rd3, %rd1;
	cvta.to.global.u64 	%rd4, %rd2;
	add.u64 	%rd5, %SP, 0;
	add.u64 	%rd6, %SPL, 0;
	mov.u32 	%r2, %tid.x;
	mov.u32 	%r3, %ctaid.x;
	mov.u32 	%r4, %ntid.x;
	mad.lo.s32 	%r5, %r3, %r4, %r2;
	mov.u32 	%r6, %tid.y;
	mov.u32 	%r7, %ctaid.y;
	mov.u32 	%r8, %ntid.y;
	mad.lo.s32 	%r9, %r7, %r8, %r6;
	mov.u32 	%r10, %tid.z;
	mov.u32 	%r11, %ctaid.z;
	mov.u32 	%r12, %ntid.z;
	mad.lo.s32 	%r13, %r11, %r12, %r10;
	mul.lo.s32 	%r14, %r1, %r9;
	mul.lo.s32 	%r15, %r1, %r1;
	mul.lo.s32 	%r16, %r15, %r13;
	cvt.u64.u32 	%rd7, %r16;
	cvt.s64.s32 	%rd8, %r14;
	cvt.s64.s32 	%rd9, %r5;
	add.s64 	%rd10, %rd9, %rd8;
	add.s64 	%rd11, %rd10, %rd7;
	shl.b64 	%rd12, %rd11, 2;
	add.s64 	%rd13, %rd4, %rd12;
	ld.global.f32 	%f1, [%rd13+-4];
	ld.global.f32 	%f2, [%rd13+4];
	add.f32 	%f3, %f1, %f2;
	sub.s32 	%r17, %r14, %r1;
	add.s32 	%r18, %r17, %r5;
	add.s32 	%r19, %r18, %r16;
	mul.wide.s32 	%rd14, %r19, 4;
	add.s64 	%rd15, %rd4, %rd14;
	ld.global.f32 	%f4, [%rd15];
	add.f32 	%f5, %f3, %f4;
	shl.b32 	%r20, %r1, 1;
	add.s32 	%r21, %r19, %r20;
	mul.wide.s32 	%rd16, %r21, 4;
	add.s64 	%rd17, %rd4, %rd16;
	ld.global.f32 	%f6, [%rd17];
	add.f32 	%f7, %f5, %f6;
	add.s32 	%r22, %r14, %r5;
	sub.s32 	%r23, %r16, %r15;
	add.s32 	%r24, %r22, %r23;
	mul.wide.s32 	%rd18, %r24, 4;
	add.s64 	%rd19, %rd4, %rd18;
	ld.global.f32 	%f8, [%rd19];
	add.f32 	%f9, %f7, %f8;
	shl.b32 	%r25, %r15, 1;
	add.s32 	%r26, %r24, %r25;
	mul.wide.s32 	%rd20, %r26, 4;
	add.s64 	%rd21, %rd4, %rd20;
	ld.global.f32 	%f10, [%rd21];
	add.f32 	%f11, %f9, %f10;
	cvt.f64.f32 	%fd1, %f11;
	mul.f64 	%fd2, %fd1, 0d3FE999999999999A;
	cvt.rn.f32.f64 	%f12, %fd2;
	add.s32 	%r27, %r22, %r16;
	mul.wide.s32 	%rd22, %r27, 4;
	add.s64 	%rd23, %rd3, %rd22;
	st.global.f32 	[%rd23], %f12;
	cvt.f64.f32 	%fd3, %f12;
	st.local.f64 	[%rd6], %fd3;
	mov.u64 	%rd24, $str;
	cvta.global.u64 	%rd25, %rd24;
	{ // callseq 0, 0
	.param .b64 param0;
	st.param.b64 	[param0], %rd25;
	.param .b64 param1;
	st.param.b64 	[param1], %rd5;
	.param .b32 retval0;
	call.uni (retval0), 
	vprintf, 
	(
	param0, 
	param1
	);
	ld.param.b32 	%r28, [retval0];
	} // callseq 0
	ret;

}


// ===== COMPILED SASS (sm_100) =====

	.target	sm_100

	.elftype	@"ET_EXEC"


//--------------------- .note.nv.tkinfo           --------------------------
	.section	.note.nv.tkinfo,"",@"SHT_NOTE"
	.sectionflags	@"SHF_NOTE_NV_TKINFO"
	.tkinfo
        /*0018*/ 	.word	0x00000002
        /*0030*/ 	.string	""
        /*0030*/ 	.string	"ptxas"
        /*0030*/ 	.string	"Cuda compilation tools, release 13.0, V13.0.88"
        /*0030*/ 	.string	"Build cuda_13.0.r13.0/compiler.36424714_0"
        /*0030*/ 	.string	"-arch sm_100 -m 64 "



//--------------------- .note.nv.cuinfo           --------------------------
	.section	.note.nv.cuinfo,"",@"SHT_NOTE"
	.sectionflags	@"SHF_NOTE_NV_CUINFO"
        /*0018*/ 	.short	0x0002
        /*001a*/ 	.short	0x0064
        /*001c*/ 	.short	0x0082
	.zero		2


//--------------------- .nv.info                  --------------------------
	.section	.nv.info,"",@"SHT_CUDA_INFO"
	.align	4


	//----- nvinfo : EIATTR_REGCOUNT
	.align		4
        /*0000*/ 	.byte	0x04, 0x2f
        /*0002*/ 	.short	(.L_2 - .L_1)
	.align		4
.L_1:
        /*0004*/ 	.word	index@(_Z6kernelPfS_i)
        /*0008*/ 	.word	0x00000018


	//----- nvinfo : EIATTR_FRAME_SIZE
	.align		4
.L_2:
        /*000c*/ 	.byte	0x04, 0x11
        /*000e*/ 	.short	(.L_4 - .L_3)
	.align		4
.L_3:
        /*0010*/ 	.word	index@(_Z6kernelPfS_i)
        /*0014*/ 	.word	0x00000008


	//----- nvinfo : EIATTR_MIN_STACK_SIZE
	.align		4
.L_4:
        /*0018*/ 	.byte	0x04, 0x12
        /*001a*/ 	.short	(.L_6 - .L_5)
	.align		4
.L_5:
        /*001c*/ 	.word	index@(_Z6kernelPfS_i)
        /*0020*/ 	.word	0x00000008
.L_6:


//--------------------- .nv.compat                --------------------------
	.section	.nv.compat,"",@"SHT_CUDA_COMPAT_INFO"
	.align	4
        /*0000*/ 	.byte	0x02, 0x09, 0x00, 0x00, 0x02, 0x02, 0x01, 0x00, 0x02, 0x05, 0x05, 0x00, 0x03, 0x07, 0x01, 0x01
        /*0010*/ 	.byte	0x02, 0x03, 0x00, 0x00, 0x02, 0x06, 0x01, 0x00, 0x04, 0x0b, 0x08, 0x00, 0x01, 0x00, 0x00, 0x00
        /*0020*/ 	.byte	0x00, 0x00, 0x00, 0x00


//--------------------- .nv.info._Z6kernelPfS_i   --------------------------
	.section	.nv.info._Z6kernelPfS_i,"",@"SHT_CUDA_INFO"
	.sectionflags	@""
	.align	4


	//----- nvinfo : EIATTR_CUDA_API_VERSION
	.align		4
        /*0000*/ 	.byte	0x04, 0x37
        /*0002*/ 	.short	(.L_8 - .L_7)
.L_7:
        /*0004*/ 	.word	0x00000082


	//----- nvinfo : EIATTR_KPARAM_INFO
	.align		4
.L_8:
        /*0008*/ 	.byte	0x04, 0x17
        /*000a*/ 	.short	(.L_10 - .L_9)
.L_9:
        /*000c*/ 	.word	0x00000000
        /*0010*/ 	.short	0x0002
        /*0012*/ 	.short	0x0010
        /*0014*/ 	.byte	0x00, 0xf0, 0x11, 0x00


	//----- nvinfo : EIATTR_KPARAM_INFO
	.align		4
.L_10:
        /*0018*/ 	.byte	0x04, 0x17
        /*001a*/ 	.short	(.L_12 - .L_11)
.L_11:
        /*001c*/ 	.word	0x00000000
        /*0020*/ 	.short	0x0001
        /*0022*/ 	.short	0x0008
        /*0024*/ 	.byte	0x00, 0xf5, 0x21, 0x00


	//----- nvinfo : EIATTR_KPARAM_INFO
	.align		4
.L_12:
        /*0028*/ 	.byte	0x04, 0x17
        /*002a*/ 	.short	(.L_14 - .L_13)
.L_13:
        /*002c*/ 	.word	0x00000000
        /*0030*/ 	.short	0x0000
        /*0032*/ 	.short	0x0000
        /*0034*/ 	.byte	0x00, 0xf5, 0x21, 0x00


	//----- nvinfo : EIATTR_SPARSE_MMA_MASK
	.align		4
.L_14:
        /*0038*/ 	.byte	0x03, 0x50
        /*003a*/ 	.short	0x0000


	//----- nvinfo : EIATTR_MAXREG_COUNT
	.align		4
        /*003c*/ 	.byte	0x03, 0x1b
        /*003e*/ 	.short	0x00ff


	//----- nvinfo : EIATTR_EXTERNS
	.align		4
        /*0040*/ 	.byte	0x04, 0x0f
        /*0042*/ 	.short	(.L_16 - .L_15)


	//   ....[0]....
	.align		4
.L_15:
        /*0044*/ 	.word	index@(vprintf)


	//----- nvinfo : EIATTR_MERCURY_ISA_VERSION
	.align		4
.L_16:
        /*0048*/ 	.byte	0x03, 0x5f
        /*004a*/ 	.short	0x0101


	//----- nvinfo : EIATTR_VRC_CTA_INIT_COUNT
	.align		4
        /*004c*/ 	.byte	0x02, 0x4a
	.zero		1
	.zero		1


	//----- nvinfo : EIATTR_SYSCALL_OFFSETS
	.align		4
        /*0050*/ 	.byte	0x04, 0x46
        /*0052*/ 	.short	(.L_18 - .L_17)


	//   ....[0]....
.L_17:
        /*0054*/ 	.word	0x00000450


	//----- nvinfo : EIATTR_EXIT_INSTR_OFFSETS
	.align		4
.L_18:
        /*0058*/ 	.byte	0x04, 0x1c
        /*005a*/ 	.short	(.L_20 - .L_19)


	//   ....[0]....
.L_19:
        /*005c*/ 	.word	0x00000460


	//----- nvinfo : EIATTR_CBANK_PARAM_SIZE
	.align		4
.L_20:
        /*0060*/ 	.byte	0x03, 0x19
        /*0062*/ 	.short	0x0014


	//----- nvinfo : EIATTR_PARAM_CBANK
	.align		4
        /*0064*/ 	.byte	0x04, 0x0a
        /*0066*/ 	.short	(.L_22 - .L_21)
	.align		4
.L_21:
        /*0068*/ 	.word	index@(.nv.constant0._Z6kernelPfS_i)
        /*006c*/ 	.short	0x0380
        /*006e*/ 	.short	0x0014


	//----- nvinfo : EIATTR_SW_WAR
	.align		4
.L_22:
        /*0070*/ 	.byte	0x04, 0x36
        /*0072*/ 	.short	(.L_24 - .L_23)
.L_23:
        /*0074*/ 	.word	0x00000008
.L_24:


//--------------------- .nv.callgraph             --------------------------
	.section	.nv.callgraph,"",@"SHT_CUDA_CALLGRAPH"
	.align	4
	.sectionentsize	8
	.align		4
        /*0000*/ 	.word	0x00000000
	.align		4
        /*0004*/ 	.word	0xffffffff
	.align		4
        /*0008*/ 	.word	index@(_Z6kernelPfS_i)
	.align		4
        /*000c*/ 	.word	index@(vprintf)
	.align		4
        /*0010*/ 	.word	0x00000000
	.align		4
        /*0014*/ 	.word	0xfffffffe
	.align		4
        /*0018*/ 	.word	0x00000000
	.align		4
        /*001c*/ 	.word	0xfffffffd
	.align		4
        /*0020*/ 	.word	0x00000000
	.align		4
        /*0024*/ 	.word	0xfffffffc


//--------------------- .nv.constant4             --------------------------
	.section	.nv.constant4,"a",@progbits
	.align	8
	.align		8
.nv.constant4:
        /*0000*/ 	.dword	vprintf
	.align		8
        /*0008*/ 	.dword	$str


//--------------------- .text._Z6kernelPfS_i      --------------------------
	.section	.text._Z6kernelPfS_i,"ax",@progbits
	.align	128
        .global         _Z6kernelPfS_i
        .type           _Z6kernelPfS_i,@function
        .size           _Z6kernelPfS_i,(.L_x_2 - _Z6kernelPfS_i)
        .other          _Z6kernelPfS_i,@"STO_CUDA_ENTRY STV_DEFAULT"
_Z6kernelPfS_i:
.text._Z6kernelPfS_i:
[----:B------:R-:W0:Y:S01]  /*0000*/  LDC R1, c[0x0][0x37c] ;  /* 0x0000df00ff017b82 */ /* 0x000e220000000800 */
[----:B------:R-:W1:Y:S01]  /*0010*/  S2R R0, SR_TID.Y ;  /* 0x0000000000007919 */ /* 0x000e620000002200 */
[----:B------:R-:W2:Y:S06]  /*0020*/  LDCU UR7, c[0x0][0x2fc] ;  /* 0x00005f80ff0777ac */ /* 0x000eac0008000800 */
[----:B------:R-:W3:Y:S01]  /*0030*/  LDC R6, c[0x0][0x360] ;  /* 0x0000d800ff067b82 */ /* 0x000ee20000000800 */
[----:B0-----:R-:W-:Y:S01]  /*0040*/  IADD3 R1, PT, PT, R1, -0x8, RZ ;  /* 0xfffffff801017810 */ /* 0x001fe20007ffe0ff */
[----:B------:R-:W0:Y:S01]  /*0050*/  S2R R2, SR_TID.Z ;  /* 0x0000000000027919 */ /* 0x000e220000002300 */
[----:B------:R-:W4:Y:S01]  /*0060*/  LDCU.64 UR8, c[0x0][0x388] ;  /* 0x00007100ff0877ac */ /* 0x000f220008000a00 */
[----:B------:R-:W3:Y:S04]  /*0070*/  S2R R3, SR_TID.X ;  /* 0x0000000000037919 */ /* 0x000ee80000002100 */
[----:B------:R-:W1:Y:S08]  /*0080*/  S2UR UR5, SR_CTAID.Y ;  /* 0x00000000000579c3 */ /* 0x000e700000002600 */
[----:B------:R-:W1:Y:S08]  /*0090*/  LDC R5, c[0x0][0x364] ;  /* 0x0000d900ff057b82 */ /* 0x000e700000000800 */
[----:B------:R-:W0:Y:S08]  /*00a0*/  S2UR UR6, SR_CTAID.Z ;  /* 0x00000000000679c3 */ /* 0x000e300000002700 */
[----:B------:R-:W0:Y:S08]  /*00b0*/  LDC R7, c[0x0][0x368] ;  /* 0x0000da00ff077b82 */ /* 0x000e300000000800 */
[----:B------:R-:W5:Y:S01]  /*00c0*/  LDC R10, c[0x0][0x390] ;  /* 0x0000e400ff0a7b82 */ /* 0x000f620000000800 */
[----:B-1----:R-:W-:-:S07]  /*00d0*/  IMAD R0, R5, UR5, R0 ;  /* 0x0000000505007c24 */ /* 0x002fce000f8e0200 */
[----:B------:R-:W3:Y:S01]  /*00e0*/  S2UR UR4, SR_CTAID.X ;  /* 0x00000000000479c3 */ /* 0x000ee20000002500 */
[----:B0-----:R-:W-:-:S07]  /*00f0*/  IMAD R2, R7, UR6, R2 ;  /* 0x0000000607027c24 */ /* 0x001fce000f8e0202 */
[----:B------:R-:W0:Y:S01]  /*0100*/  LDC.64 R4, c[0x0][0x388] ;  /* 0x0000e200ff047b82 */ /* 0x000e220000000a00 */
[-C--:B-----5:R-:W-:Y:S02]  /*0110*/  IMAD R13, R10, R10.reuse, RZ ;  /* 0x0000000a0a0d7224 */ /* 0x0a0fe400078e02ff */
[----:B------:R-:W-:Y:S02]  /*0120*/  IMAD R0, R0, R10, RZ ;  /* 0x0000000a00007224 */ /* 0x000fe400078e02ff */
[----:B------:R-:W-:Y:S02]  /*0130*/  IMAD R2, R2, R13, RZ ;  /* 0x0000000d02027224 */ /* 0x000fe400078e02ff */
[----:B---3--:R-:W-:Y:S01]  /*0140*/  IMAD R3, R6, UR4, R3 ;  /* 0x0000000406037c24 */ /* 0x008fe2000f8e0203 */
[----:B------:R-:W1:Y:S01]  /*0150*/  LDCU.64 UR4, c[0x0][0x358] ;  /* 0x00006b00ff0477ac */ /* 0x000e620008000a00 */
[----:B------:R-:W-:-:S03]  /*0160*/  SHF.R.S32.HI R6, RZ, 0x1f, R0 ;  /* 0x0000001fff067819 */ /* 0x000fc60000011400 */
[----:B------:R-:W-:Y:S02]  /*0170*/  SHF.R.S32.HI R7, RZ, 0x1f, R3 ;  /* 0x0000001fff077819 */ /* 0x000fe40000011403 */
[----:B------:R-:W-:-:S04]  /*0180*/  IADD3 R8, P0, P1, R2, R3, R0 ;  /* 0x0000000302087210 */ /* 0x000fc8000791e000 */
[----:B------:R-:W-:Y:S02]  /*0190*/  IADD3.X R11, PT, PT, RZ, R7, R6, P0, P1 ;  /* 0x00000007ff0b7210 */ /* 0x000fe400007e2406 */
[C---:B------:R-:W-:Y:S02]  /*01a0*/  IADD3 R7, PT, PT, R3.reuse, -R10, R0 ;  /* 0x8000000a03077210 */ /* 0x040fe40007ffe000 */
[----:B----4-:R-:W-:Y:S02]  /*01b0*/  LEA R6, P0, R8, UR8, 0x2 ;  /* 0x0000000808067c11 */ /* 0x010fe4000f8010ff */
[----:B------:R-:W-:Y:S02]  /*01c0*/  IADD3 R9, PT, PT, R2, R7, RZ ;  /* 0x0000000702097210 */ /* 0x000fe40007ffe0ff */
[----:B------:R-:W-:Y:S02]  /*01d0*/  LEA.HI.X R7, R8, UR9, R11, 0x2, P0 ;  /* 0x0000000908077c11 */ /* 0x000fe400080f140b */
[----:B------:R-:W-:Y:S01]  /*01e0*/  IADD3 R3, PT, PT, R3, R0, RZ ;  /* 0x0000000003037210 */ /* 0x000fe20007ffe0ff */
[----:B------:R-:W-:-:S02]  /*01f0*/  IMAD R11, R10, 0x2, R9 ;  /* 0x000000020a0b7824 */ /* 0x000fc400078e0209 */
[----:B0-----:R-:W-:Y:S01]  /*0200*/  IMAD.WIDE R8, R9, 0x4, R4 ;  /* 0x0000000409087825 */ /* 0x001fe200078e0204 */
[----:B-1----:R-:W3:Y:S01]  /*0210*/  LDG.E R0, desc[UR4][R6.64+-0x4] ;  /* 0xfffffc0406007981 */ /* 0x002ee2000c1e1900 */
[----:B------:R-:W-:-:S03]  /*0220*/  IADD3 R12, PT, PT, R3, R2, -R13 ;  /* 0x00000002030c7210 */ /* 0x000fc60007ffe80d */
[----:B------:R-:W3:Y:S01]  /*0230*/  LDG.E R15, desc[UR4][R6.64+0x4] ;  /* 0x00000404060f7981 */ /* 0x000ee2000c1e1900 */
[--C-:B------:R-:W-:Y:S01]  /*0240*/  IMAD.WIDE R10, R11, 0x4, R4.reuse ;  /* 0x000000040b0a7825 */ /* 0x100fe200078e0204 */
[----:B------:R-:W-:Y:S02]  /*0250*/  LEA R17, R13, R12, 0x1 ;  /* 0x0000000c0d117211 */ /* 0x000fe400078e08ff */
[----:B------:R-:W4:Y:S01]  /*0260*/  LDG.E R9, desc[UR4][R8.64] ;  /* 0x0000000408097981 */ /* 0x000f22000c1e1900 */
[----:B------:R-:W-:-:S03]  /*0270*/  IMAD.WIDE R12, R12, 0x4, R4 ;  /* 0x000000040c0c7825 */ /* 0x000fc600078e0204 */
[----:B------:R-:W5:Y:S01]  /*0280*/  LDG.E R11, desc[UR4][R10.64] ;  /* 0x000000040a0b7981 */ /* 0x000f62000c1e1900 */
[----:B------:R-:W-:-:S03]  /*0290*/  IMAD.WIDE R4, R17, 0x4, R4 ;  /* 0x0000000411047825 */ /* 0x000fc600078e0204 */
[----:B------:R-:W2:Y:S04]  /*02a0*/  LDG.E R13, desc[UR4][R12.64] ;  /* 0x000000040c0d7981 */ /* 0x000ea8000c1e1900 */
[----:B------:R-:W2:Y:S01]  /*02b0*/  LDG.E R5, desc[UR4][R4.64] ;  /* 0x0000000404057981 */ /* 0x000ea2000c1e1900 */
[----:B------:R-:W-:Y:S01]  /*02c0*/  UMOV UR8, 0x9999999a ;  /* 0x9999999a00087882 */ /* 0x000fe20000000000 */
[----:B------:R-:W-:Y:S01]  /*02d0*/  UMOV UR9, 0x3fe99999 ;  /* 0x3fe9999900097882 */ /* 0x000fe20000000000 */
[----:B------:R-:W-:Y:S01]  /*02e0*/  IADD3 R3, PT, PT, R2, R3, RZ ;  /* 0x0000000302037210 */ /* 0x000fe20007ffe0ff */
[----:B------:R-:W0:Y:S01]  /*02f0*/  LDCU UR6, c[0x0][0x2f8] ;  /* 0x00005f00ff0677ac */ /* 0x000e220008000800 */
[----:B---3--:R-:W-:-:S04]  /*0300*/  FADD R0, R0, R15 ;  /* 0x0000000f00007221 */ /* 0x008fc80000000000 */
[----:B----4-:R-:W-:-:S04]  /*0310*/  FADD R0, R0, R9 ;  /* 0x0000000900007221 */ /* 0x010fc80000000000 */
[----:B-----5:R-:W-:Y:S02]  /*0320*/  FADD R0, R0, R11 ;  /* 0x0000000b00007221 */ /* 0x020fe40000000000 */
[----:B------:R-:W1:Y:S02]  /*0330*/  LDC.64 R10, c[0x0][0x380] ;  /* 0x0000e000ff0a7b82 */ /* 0x000e640000000a00 */
[----:B--2---:R-:W-:-:S04]  /*0340*/  FADD R0, R0, R13 ;  /* 0x0000000d00007221 */ /* 0x004fc80000000000 */
[----:B------:R-:W-:-:S04]  /*0350*/  FADD R14, R0, R5 ;  /* 0x00000005000e7221 */ /* 0x000fc80000000000 */
[----:B------:R-:W2:Y:S01]  /*0360*/  F2F.F64.F32 R6, R14 ;  /* 0x0000000e00067310 */ /* 0x000ea20000201800 */
[----:B-1----:R-:W-:Y:S01]  /*0370*/  IMAD.WIDE R2, R3, 0x4, R10 ;  /* 0x0000000403027825 */ /* 0x002fe200078e020a */
[----:B--2---:R-:W-:Y:S01]  /*0380*/  DMUL R6, R6, UR8 ;  /* 0x0000000806067c28 */ /* 0x004fe20008000000 */
[----:B------:R-:W-:Y:S01]  /*0390*/  MOV R10, 0x0 ;  /* 0x00000000000a7802 */ /* 0x000fe20000000f00 */
[----:B------:R-:W1:Y:S04]  /*03a0*/  LDCU.64 UR8, c[0x4][0x8] ;  /* 0x01000100ff0877ac */ /* 0x000e680008000a00 */
[----:B------:R0:W2:Y:S01]  /*03b0*/  F2F.F32.F64 R0, R6 ;  /* 0x0000000600007310 */ /* 0x0000a20000301000 */
[----:B------:R-:W3:Y:S01]  /*03c0*/  LDC.64 R10, c[0x4][R10] ;  /* 0x010000000a0a7b82 */ /* 0x000ee20000000a00 */
[----:B0-----:R-:W-:Y:S01]  /*03d0*/  IADD3 R6, P0, PT, R1, UR6, RZ ;  /* 0x0000000601067c10 */ /* 0x001fe2000ff1e0ff */
[----:B-1----:R-:W-:-:S05]  /*03e0*/  IMAD.U32 R4, RZ, RZ, UR8 ;  /* 0x00000008ff047e24 */ /* 0x002fca000f8e00ff */
[----:B--2---:R-:W0:Y:S01]  /*03f0*/  F2F.F64.F32 R8, R0 ;  /* 0x0000000000087310 */ /* 0x004e220000201800 */
[----:B------:R1:W-:Y:S01]  /*0400*/  STG.E desc[UR4][R2.64], R0 ;  /* 0x0000000002007986 */ /* 0x0003e2000c101904 */
[----:B------:R-:W-:Y:S02]  /*0410*/  MOV R5, UR9 ;  /* 0x0000000900057c02 */ /* 0x000fe40008000f00 */
[----:B------:R-:W-:Y:S01]  /*0420*/  IADD3.X R7, PT, PT, RZ, UR7, RZ, P0, !PT ;  /* 0x00000007ff077c10 */ /* 0x000fe200087fe4ff */
[----:B0-----:R1:W-:Y:S06]  /*0430*/  STL.64 [R1], R8 ;  /* 0x0000000801007387 */ /* 0x0013ec0000100a00 */
[----:B------:R-:W-:-:S07]  /*0440*/  LEPC R20, `(.L_x_0) ;  /* 0x000000001014794e */ /* 0x000fce0000000000 */
[----:B-1-3--:R-:W-:Y:S05]  /*0450*/  CALL.ABS.NOINC R10 ;  /* 0x000000000a007343 */ /* 0x00afea0003c00000 */
.L_x_0:
[----:B------:R-:W-:Y:S05]  /*0460*/  EXIT ;  /* 0x000000000000794d */ /* 0x000fea0003800000 */
.L_x_1:
[----:B------:R-:W-:-:S00]  /*0470*/  BRA `(.L_x_1) ;  /* 0xfffffffc00fc7947 */ /* 0x000fc0000383ffff */
[----:B------:R-:W-:-:S00]  /*0480*/  NOP ;  /* 0x0000000000007918 */ /* 0x000fc00000000000 */
[----:B------:R-:W-:-:S00]  /*0490*/  NOP ;  /* 0x0000000000007918 */ /* 0x000fc00000000000 */
[----:B------:R-:W-:-:S00]  /*04a0*/  NOP ;  /* 0x0000000000007918 */ /* 0x000fc00000000000 */
[----:B------:R-:W-:-:S00]  /*04b0*/  NOP ;  /* 0x0000000000007918 */ /* 0x000fc00000000000 */
[----:B------:R-:W-:-:S00]  /*04c0*/  NOP ;  /* 0x0000000000007918 */ /* 0x000fc00000000000 */
[----:B------:R-:W-:-:S00]  /*04d0*/  NOP ;  /* 0x0000000000007918 */ /* 0x000fc00000000000 */
[----:B------:R-:W-:-:S00]  /*04e0*/  NOP ;  /* 0x0000000000007918 */ /* 0x000fc00000000000 */
[----:B------:R-:W-:-:S00]  /*04f0*/  NOP ;  /* 0x0000000000007918 */ /* 0x000fc00000000000 */
.L_x_2:


//--------------------- .nv.global.init           --------------------------
	.section	.nv.global.init,"aw",@progbits
.nv.global.init:
	.type		$str,@object
	.size		$str,(.L_0 - $str)
$str:
        /*0000*/ 	.byte	0x25, 0x66, 0x0a, 0x00
.L_0:


//--------------------- .nv.shared.reserved.0     --------------------------
	.section	.nv.shared.reserved.0,"aw",@nobits
	.weak		__nv_reservedSMEM_offset_0_alias
	.size		__nv_reservedSMEM_offset_0_alias, 0, 64
	.other		__nv_reservedSMEM_offset_0_alias,@"STO_CUDA_RESERVED_SHARED STV_DEFAULT"
__nv_reservedSMEM_offset_0_alias:
	.zero		0
	.zero		64


//--------------------- .nv.constant0._Z6kernelPfS_i --------------------------
	.section	.nv.constant0._Z6kernelPfS_i,"a",@progbits
	.sectionflags	@""
	.align	4
.nv.constant0._Z6kernelPfS_i:
	.zero		916


//--------------------- SYMBOLS --------------------------

	.type		.nv.reservedSmem.offset0,@object
	.size		.nv.reservedSmem.offset0,0x4
	.type		vprintf,@function
